//
// Generated by NVIDIA NVVM Compiler
//
// Compiler Build ID: CL-36424714
// Cuda compilation tools, release 13.0, V13.0.88
// Based on NVVM 20.0.0
//

.version 9.0
.target sm_100
.address_size 64

	// .globl	_Z23update_potential_kernelPfS_S_ifff

.visible .entry _Z23update_potential_kernelPfS_S_ifff(
	.param .u64 .ptr .align 1 _Z23update_potential_kernelPfS_S_ifff_param_0,
	.param .u64 .ptr .align 1 _Z23update_potential_kernelPfS_S_ifff_param_1,
	.param .u64 .ptr .align 1 _Z23update_potential_kernelPfS_S_ifff_param_2,
	.param .u32 _Z23update_potential_kernelPfS_S_ifff_param_3,
	.param .f32 _Z23update_potential_kernelPfS_S_ifff_param_4,
	.param .f32 _Z23update_potential_kernelPfS_S_ifff_param_5,
	.param .f32 _Z23update_potential_kernelPfS_S_ifff_param_6
)
{
	.reg .pred 	%p<2>;
	.reg .b32 	%r<10>;
	.reg .b32 	%f<12>;
	.reg .b64 	%rd<11>;

	ld.param.u64 	%rd1, [_Z23update_potential_kernelPfS_S_ifff_param_0];
	ld.param.u64 	%rd2, [_Z23update_potential_kernelPfS_S_ifff_param_1];
	ld.param.u64 	%rd3, [_Z23update_potential_kernelPfS_S_ifff_param_2];
	ld.param.u32 	%r2, [_Z23update_potential_kernelPfS_S_ifff_param_3];
	ld.param.f32 	%f1, [_Z23update_potential_kernelPfS_S_ifff_param_4];
	ld.param.f32 	%f2, [_Z23update_potential_kernelPfS_S_ifff_param_5];
	ld.param.f32 	%f3, [_Z23update_potential_kernelPfS_S_ifff_param_6];
	mov.u32 	%r3, %tid.x;
	mov.u32 	%r4, %ctaid.x;
	mov.u32 	%r5, %ntid.x;
	mov.u32 	%r6, %ctaid.y;
	mov.u32 	%r7, %nctaid.x;
	mad.lo.s32 	%r8, %r6, %r7, %r4;
	mad.lo.s32 	%r1, %r8, %r5, %r3;
	setp.ge.s32 	%p1, %r1, %r2;
	@%p1 bra 	$L__BB0_2;
	cvta.to.global.u64 	%rd4, %rd1;
	cvta.to.global.u64 	%rd5, %rd2;
	cvta.to.global.u64 	%rd6, %rd3;
	mul.wide.s32 	%rd7, %r1, 4;
	add.s64 	%rd8, %rd4, %rd7;
	ld.global.f32 	%f4, [%rd8];
	add.s64 	%rd9, %rd5, %rd7;
	ld.global.f32 	%f5, [%rd9];
	fma.rn.f32 	%f6, %f1, %f5, %f4;
	add.s64 	%rd10, %rd6, %rd7;
	ld.global.f32 	%f7, [%rd10];
	fma.rn.f32 	%f8, %f2, %f7, %f6;
	st.global.f32 	[%rd8], %f8;
	ld.global.f32 	%f9, [%rd9];
	ld.global.f32 	%f10, [%rd10];
	fma.rn.f32 	%f11, %f3, %f10, %f9;
	st.global.f32 	[%rd9], %f11;
	mov.b32 	%r9, 0;
	st.global.u32 	[%rd10], %r9;
$L__BB0_2:
	ret;

}


// ===== COMPILED SASS (sm_100) =====

	.target	sm_100

	.elftype	@"ET_EXEC"


//--------------------- .note.nv.tkinfo           --------------------------
	.section	.note.nv.tkinfo,"",@"SHT_NOTE"
	.sectionflags	@"SHF_NOTE_NV_TKINFO"
	.tkinfo
        /*0018*/ 	.word	0x00000002
        /*0030*/ 	.string	""
        /*0030*/ 	.string	"ptxas"
        /*0030*/ 	.string	"Cuda compilation tools, release 13.0, V13.0.88"
        /*0030*/ 	.string	"Build cuda_13.0.r13.0/compiler.36424714_0"
        /*0030*/ 	.string	"-arch sm_100 -m 64 "



//--------------------- .note.nv.cuinfo           --------------------------
	.section	.note.nv.cuinfo,"",@"SHT_NOTE"
	.sectionflags	@"SHF_NOTE_NV_CUINFO"
        /*0018*/ 	.short	0x0002
        /*001a*/ 	.short	0x0064
        /*001c*/ 	.short	0x0082
	.zero		2


//--------------------- .nv.info                  --------------------------
	.section	.nv.info,"",@"SHT_CUDA_INFO"
	.align	4


	//----- nvinfo : EIATTR_REGCOUNT
	.align		4
        /*0000*/ 	.byte	0x04, 0x2f
        /*0002*/ 	.short	(.L_1 - .L_0)
	.align		4
.L_0:
        /*0004*/ 	.word	index@(_Z23update_potential_kernelPfS_S_ifff)
        /*0008*/ 	.word	0x0000000e


	//----- nvinfo : EIATTR_FRAME_SIZE
	.align		4
.L_1:
        /*000c*/ 	.byte	0x04, 0x11
        /*000e*/ 	.short	(.L_3 - .L_2)
	.align		4
.L_2:
        /*0010*/ 	.word	index@(_Z23update_potential_kernelPfS_S_ifff)
        /*0014*/ 	.word	0x00000000


	//----- nvinfo : EIATTR_MIN_STACK_SIZE
	.align		4
.L_3:
        /*0018*/ 	.byte	0x04, 0x12
        /*001a*/ 	.short	(.L_5 - .L_4)
	.align		4
.L_4:
        /*001c*/ 	.word	index@(_Z23update_potential_kernelPfS_S_ifff)
        /*0020*/ 	.word	0x00000000
.L_5:


//--------------------- .nv.compat                --------------------------
	.section	.nv.compat,"",@"SHT_CUDA_COMPAT_INFO"
	.align	4
        /*0000*/ 	.byte	0x02, 0x09, 0x00, 0x00, 0x02, 0x02, 0x01, 0x00, 0x02, 0x05, 0x05, 0x00, 0x03, 0x07, 0x01, 0x01
        /*0010*/ 	.byte	0x02, 0x03, 0x00, 0x00, 0x02, 0x06, 0x01, 0x00, 0x04, 0x0b, 0x08, 0x00, 0x09, 0x00, 0x00, 0x00
        /*0020*/ 	.byte	0x00, 0x00, 0x00, 0x00


//--------------------- .nv.info._Z23update_potential_kernelPfS_S_ifff --------------------------
	.section	.nv.info._Z23update_potential_kernelPfS_S_ifff,"",@"SHT_CUDA_INFO"
	.sectionflags	@""
	.align	4


	//----- nvinfo : EIATTR_CUDA_API_VERSION
	.align		4
        /*0000*/ 	.byte	0x04, 0x37
        /*0002*/ 	.short	(.L_7 - .L_6)
.L_6:
        /*0004*/ 	.word	0x00000082


	//----- nvinfo : EIATTR_KPARAM_INFO
	.align		4
.L_7:
        /*0008*/ 	.byte	0x04, 0x17
        /*000a*/ 	.short	(.L_9 - .L_8)
.L_8:
        /*000c*/ 	.word	0x00000000
        /*0010*/ 	.short	0x0006
        /*0012*/ 	.short	0x0024
        /*0014*/ 	.byte	0x00, 0xf0, 0x11, 0x00


	//----- nvinfo : EIATTR_KPARAM_INFO
	.align		4
.L_9:
        /*0018*/ 	.byte	0x04, 0x17
        /*001a*/ 	.short	(.L_11 - .L_10)
.L_10:
        /*001c*/ 	.word	0x00000000
        /*0020*/ 	.short	0x0005
        /*0022*/ 	.short	0x0020
        /*0024*/ 	.byte	0x00, 0xf0, 0x11, 0x00


	//----- nvinfo : EIATTR_KPARAM_INFO
	.align		4
.L_11:
        /*0028*/ 	.byte	0x04, 0x17
        /*002a*/ 	.short	(.L_13 - .L_12)
.L_12:
        /*002c*/ 	.word	0x00000000
        /*0030*/ 	.short	0x0004
        /*0032*/ 	.short	0x001c
        /*0034*/ 	.byte	0x00, 0xf0, 0x11, 0x00


	//----- nvinfo : EIATTR_KPARAM_INFO
	.align		4
.L_13:
        /*0038*/ 	.byte	0x04, 0x17
        /*003a*/ 	.short	(.L_15 - .L_14)
.L_14:
        /*003c*/ 	.word	0x00000000
        /*0040*/ 	.short	0x0003
        /*0042*/ 	.short	0x0018
        /*0044*/ 	.byte	0x00, 0xf0, 0x11, 0x00


	//----- nvinfo : EIATTR_KPARAM_INFO
	.align		4
.L_15:
        /*0048*/ 	.byte	0x04, 0x17
        /*004a*/ 	.short	(.L_17 - .L_16)
.L_16:
        /*004c*/ 	.word	0x00000000
        /*0050*/ 	.short	0x0002
        /*0052*/ 	.short	0x0010
        /*0054*/ 	.byte	0x00, 0xf5, 0x21, 0x00


	//----- nvinfo : EIATTR_KPARAM_INFO
	.align		4
.L_17:
        /*0058*/ 	.byte	0x04, 0x17
        /*005a*/ 	.short	(.L_19 - .L_18)
.L_18:
        /*005c*/ 	.word	0x00000000
        /*0060*/ 	.short	0x0001
        /*0062*/ 	.short	0x0008
        /*0064*/ 	.byte	0x00, 0xf5, 0x21, 0x00


	//----- nvinfo : EIATTR_KPARAM_INFO
	.align		4
.L_19:
        /*0068*/ 	.byte	0x04, 0x17
        /*006a*/ 	.short	(.L_21 - .L_20)
.L_20:
        /*006c*/ 	.word	0x00000000
        /*0070*/ 	.short	0x0000
        /*0072*/ 	.short	0x0000
        /*0074*/ 	.byte	0x00, 0xf5, 0x21, 0x00


	//----- nvinfo : EIATTR_SPARSE_MMA_MASK
	.align		4
.L_21:
        /*0078*/ 	.byte	0x03, 0x50
        /*007a*/ 	.short	0x0000


	//----- nvinfo : EIATTR_MAXREG_COUNT
	.align		4
        /*007c*/ 	.byte	0x03, 0x1b
        /*007e*/ 	.short	0x00ff


	//----- nvinfo : EIATTR_MERCURY_ISA_VERSION
	.align		4
        /*0080*/ 	.byte	0x03, 0x5f
        /*0082*/ 	.short	0x0101


	//----- nvinfo : EIATTR_VRC_CTA_INIT_COUNT
	.align		4
        /*0084*/ 	.byte	0x02, 0x4a
	.zero		1
	.zero		1


	//----- nvinfo : EIATTR_EXIT_INSTR_OFFSETS
	.align		4
        /*0088*/ 	.byte	0x04, 0x1c
        /*008a*/ 	.short	(.L_23 - .L_22)


	//   ....[0]....
.L_22:
        /*008c*/ 	.word	0x000000a0


	//   ....[1]....
        /*0090*/ 	.word	0x000001f0


	//----- nvinfo : EIATTR_CBANK_PARAM_SIZE
	.align		4
.L_23:
        /*0094*/ 	.byte	0x03, 0x19
        /*0096*/ 	.short	0x0028


	//----- nvinfo : EIATTR_PARAM_CBANK
	.align		4
        /*0098*/ 	.byte	0x04, 0x0a
        /*009a*/ 	.short	(.L_25 - .L_24)
	.align		4
.L_24:
        /*009c*/ 	.word	index@(.nv.constant0._Z23update_potential_kernelPfS_S_ifff)
        /*00a0*/ 	.short	0x0380
        /*00a2*/ 	.short	0x0028


	//----- nvinfo : EIATTR_SW_WAR
	.align		4
.L_25:
        /*00a4*/ 	.byte	0x04, 0x36
        /*00a6*/ 	.short	(.L_27 - .L_26)
.L_26:
        /*00a8*/ 	.word	0x00000008
.L_27:


//--------------------- .nv.callgraph             --------------------------
	.section	.nv.callgraph,"",@"SHT_CUDA_CALLGRAPH"
	.align	4
	.sectionentsize	8
	.align		4
        /*0000*/ 	.word	0x00000000
	.align		4
        /*0004*/ 	.word	0xffffffff
	.align		4
        /*0008*/ 	.word	0x00000000
	.align		4
        /*000c*/ 	.word	0xfffffffe
	.align		4
        /*0010*/ 	.word	0x00000000
	.align		4
        /*0014*/ 	.word	0xfffffffd
	.align		4
        /*0018*/ 	.word	0x00000000
	.align		4
        /*001c*/ 	.word	0xfffffffc


//--------------------- .text._Z23update_potential_kernelPfS_S_ifff --------------------------
	.section	.text._Z23update_potential_kernelPfS_S_ifff,"ax",@progbits
	.align	128
        .global         _Z23update_potential_kernelPfS_S_ifff
        .type           _Z23update_potential_kernelPfS_S_ifff,@function
        .size           _Z23update_potential_kernelPfS_S_ifff,(.L_x_1 - _Z23update_potential_kernelPfS_S_ifff)
        .other          _Z23update_potential_kernelPfS_S_ifff,@"STO_CUDA_ENTRY STV_DEFAULT"
_Z23update_potential_kernelPfS_S_ifff:
.text._Z23update_potential_kernelPfS_S_ifff:
[----:B------:R-:W-:Y:S01]  /*0000*/  LDC R1, c[0x0][0x37c] ;  /* 0x0000df00ff017b82 */ /* 0x000fe20000000800 */
[----:B------:R-:W0:Y:S01]  /*0010*/  S2R R0, SR_CTAID.Y ;  /* 0x0000000000007919 */ /* 0x000e220000002600 */
[----:B------:R-:W1:Y:S06]  /*0020*/  LDCU UR5, c[0x0][0x360] ;  /* 0x00006c00ff0577ac */ /* 0x000e6c0008000800 */
[----:B------:R-:W0:Y:S01]  /*0030*/  S2UR UR4, SR_CTAID.X ;  /* 0x00000000000479c3 */ /* 0x000e220000002500 */
[----:B------:R-:W1:Y:S01]  /*0040*/  S2R R9, SR_TID.X ;  /* 0x0000000000097919 */ /* 0x000e620000002100 */
[----:B------:R-:W2:Y:S06]  /*0050*/  LDCU UR6, c[0x0][0x398] ;  /* 0x00007300ff0677ac */ /* 0x000eac0008000800 */
[----:B------:R-:W0:Y:S02]  /*0060*/  LDC R3, c[0x0][0x370] ;  /* 0x0000dc00ff037b82 */ /* 0x000e240000000800 */
[----:B0-----:R-:W-:-:S04]  /*0070*/  IMAD R0, R0, R3, UR4 ;  /* 0x0000000400007e24 */ /* 0x001fc8000f8e0203 */
[----:B-1----:R-:W-:-:S05]  /*0080*/  IMAD R9, R0, UR5, R9 ;  /* 0x0000000500097c24 */ /* 0x002fca000f8e0209 */
[----:B--2---:R-:W-:-:S13]  /*0090*/  ISETP.GE.AND P0, PT, R9, UR6, PT ;  /* 0x0000000609007c0c */ /* 0x004fda000bf06270 */
[----:B------:R-:W-:Y:S05]  /*00a0*/  @P0 EXIT ;  /* 0x000000000000094d */ /* 0x000fea0003800000 */
[----:B------:R-:W0:Y:S01]  /*00b0*/  LDC.64 R2, c[0x0][0x380] ;  /* 0x0000e000ff027b82 */ /* 0x000e220000000a00 */
[----:B------:R-:W1:Y:S01]  /*00c0*/  LDCU.64 UR4, c[0x0][0x358] ;  /* 0x00006b00ff0477ac */ /* 0x000e620008000a00 */
[----:B------:R-:W2:Y:S06]  /*00d0*/  LDCU UR6, c[0x0][0x39c] ;  /* 0x00007380ff0677ac */ /* 0x000eac0008000800 */
[----:B------:R-:W3:Y:S01]  /*00e0*/  LDC.64 R4, c[0x0][0x388] ;  /* 0x0000e200ff047b82 */ /* 0x000ee20000000a00 */
[----:B------:R-:W4:Y:S07]  /*00f0*/  LDCU.64 UR8, c[0x0][0x3a0] ;  /* 0x00007400ff0877ac */ /* 0x000f2e0008000a00 */
[----:B------:R-:W5:Y:S01]  /*0100*/  LDC.64 R6, c[0x0][0x390] ;  /* 0x0000e400ff067b82 */ /* 0x000f620000000a00 */
[----:B0-----:R-:W-:-:S05]  /*0110*/  IMAD.WIDE R2, R9, 0x4, R2 ;  /* 0x0000000409027825 */ /* 0x001fca00078e0202 */
[----:B-1----:R-:W2:Y:S01]  /*0120*/  LDG.E R0, desc[UR4][R2.64] ;  /* 0x0000000402007981 */ /* 0x002ea2000c1e1900 */
[----:B---3--:R-:W-:-:S04]  /*0130*/  IMAD.WIDE R4, R9, 0x4, R4 ;  /* 0x0000000409047825 */ /* 0x008fc800078e0204 */
[----:B-----5:R-:W-:Y:S02]  /*0140*/  IMAD.WIDE R6, R9, 0x4, R6 ;  /* 0x0000000409067825 */ /* 0x020fe400078e0206 */
[----:B------:R-:W2:Y:S04]  /*0150*/  LDG.E R9, desc[UR4][R4.64] ;  /* 0x0000000404097981 */ /* 0x000ea8000c1e1900 */
[----:B------:R-:W4:Y:S01]  /*0160*/  LDG.E R11, desc[UR4][R6.64] ;  /* 0x00000004060b7981 */ /* 0x000f22000c1e1900 */
[----:B--2---:R-:W-:-:S04]  /*0170*/  FFMA R0, R9, UR6, R0 ;  /* 0x0000000609007c23 */ /* 0x004fc80008000000 */
[----:B----4-:R-:W-:-:S05]  /*0180*/  FFMA R11, R11, UR8, R0 ;  /* 0x000000080b0b7c23 */ /* 0x010fca0008000000 */
[----:B------:R-:W-:Y:S04]  /*0190*/  STG.E desc[UR4][R2.64], R11 ;  /* 0x0000000b02007986 */ /* 0x000fe8000c101904 */
[----:B------:R-:W2:Y:S04]  /*01a0*/  LDG.E R0, desc[UR4][R4.64] ;  /* 0x0000000404007981 */ /* 0x000ea8000c1e1900 */
[----:B------:R-:W2:Y:S02]  /*01b0*/  LDG.E R9, desc[UR4][R6.64] ;  /* 0x0000000406097981 */ /* 0x000ea4000c1e1900 */
[----:B--2---:R-:W-:-:S05]  /*01c0*/  FFMA R9, R9, UR9, R0 ;  /* 0x0000000909097c23 */ /* 0x004fca0008000000 */
[----:B------:R-:W-:Y:S04]  /*01d0*/  STG.E desc[UR4][R4.64], R9 ;  /* 0x0000000904007986 */ /* 0x000fe8000c101904 */
[----:B------:R-:W-:Y:S01]  /*01e0*/  STG.E desc[UR4][R6.64], RZ ;  /* 0x000000ff06007986 */ /* 0x000fe2000c101904 */
[----:B------:R-:W-:Y:S05]  /*01f0*/  EXIT ;  /* 0x000000000000794d */ /* 0x000fea0003800000 */
.L_x_0:
[----:B------:R-:W-:-:S00]  /*0200*/  BRA `(.L_x_0) ;  /* 0xfffffffc00fc7947 */ /* 0x000fc0000383ffff */
[----:B------:R-:W-:-:S00]  /*0210*/  NOP ;  /* 0x0000000000007918 */ /* 0x000fc00000000000 */
        /* <DEDUP_REMOVED lines=14> */
.L_x_1:


//--------------------- .nv.shared.reserved.0     --------------------------
	.section	.nv.shared.reserved.0,"aw",@nobits
	.weak		__nv_reservedSMEM_offset_0_alias
	.size		__nv_reservedSMEM_offset_0_alias, 0, 64
	.other		__nv_reservedSMEM_offset_0_alias,@"STO_CUDA_RESERVED_SHARED STV_DEFAULT"
__nv_reservedSMEM_offset_0_alias:
	.zero		0
	.zero		64


//--------------------- .nv.constant0._Z23update_potential_kernelPfS_S_ifff --------------------------
	.section	.nv.constant0._Z23update_potential_kernelPfS_S_ifff,"a",@progbits
	.sectionflags	@""
	.align	4
.nv.constant0._Z23update_potential_kernelPfS_S_ifff:
	.zero		936


//--------------------- SYMBOLS --------------------------

	.type		.nv.reservedSmem.offset0,@object
	.size		.nv.reservedSmem.offset0,0x4
